//
// Generated by NVIDIA NVVM Compiler
//
// Compiler Build ID: CL-36424714
// Cuda compilation tools, release 13.0, V13.0.88
// Based on NVVM 20.0.0
//

.version 9.0
.target sm_100
.address_size 64

	// .globl	_Z5kFuseiPsS_iii

.visible .entry _Z5kFuseiPsS_iii(
	.param .u32 _Z5kFuseiPsS_iii_param_0,
	.param .u64 .ptr .align 1 _Z5kFuseiPsS_iii_param_1,
	.param .u64 .ptr .align 1 _Z5kFuseiPsS_iii_param_2,
	.param .u32 _Z5kFuseiPsS_iii_param_3,
	.param .u32 _Z5kFuseiPsS_iii_param_4,
	.param .u32 _Z5kFuseiPsS_iii_param_5
)
{
	.reg .pred 	%p<4>;
	.reg .b32 	%r<27>;
	.reg .b64 	%rd<15>;

	ld.param.u32 	%r6, [_Z5kFuseiPsS_iii_param_0];
	ld.param.u64 	%rd3, [_Z5kFuseiPsS_iii_param_1];
	ld.param.u64 	%rd4, [_Z5kFuseiPsS_iii_param_2];
	ld.param.u32 	%r3, [_Z5kFuseiPsS_iii_param_3];
	ld.param.u32 	%r4, [_Z5kFuseiPsS_iii_param_4];
	ld.param.u32 	%r5, [_Z5kFuseiPsS_iii_param_5];
	cvta.to.global.u64 	%rd1, %rd3;
	cvta.to.global.u64 	%rd2, %rd4;
	mov.u32 	%r7, %ctaid.x;
	mov.u32 	%r8, %ntid.x;
	mov.u32 	%r9, %tid.x;
	mad.lo.s32 	%r1, %r7, %r8, %r9;
	setp.ge.s32 	%p1, %r1, %r6;
	@%p1 bra 	$L__BB0_5;
	rem.s32 	%r10, %r1, %r3;
	sub.s32 	%r2, %r5, %r4;
	setp.ne.s32 	%p2, %r10, %r4;
	@%p2 bra 	$L__BB0_3;
	mul.wide.s32 	%rd5, %r1, 2;
	add.s64 	%rd6, %rd2, %rd5;
	ld.global.s16 	%r11, [%rd6];
	mul.wide.s32 	%rd7, %r2, 2;
	add.s64 	%rd8, %rd6, %rd7;
	ld.global.s16 	%r12, [%rd8];
	add.s32 	%r13, %r12, %r11;
	shr.u32 	%r14, %r13, 31;
	add.s32 	%r15, %r13, %r14;
	and.b32  	%r16, %r15, -2;
	sub.s32 	%r17, %r13, %r16;
	add.s64 	%rd9, %rd1, %rd5;
	st.global.u16 	[%rd9], %r17;
$L__BB0_3:
	div.s32 	%r18, %r1, %r3;
	setp.ne.s32 	%p3, %r18, %r4;
	@%p3 bra 	$L__BB0_5;
	mul.wide.s32 	%rd10, %r1, 2;
	add.s64 	%rd11, %rd2, %rd10;
	ld.global.s16 	%r19, [%rd11];
	mul.lo.s32 	%r20, %r2, %r3;
	mul.wide.s32 	%rd12, %r20, 2;
	add.s64 	%rd13, %rd11, %rd12;
	ld.global.s16 	%r21, [%rd13];
	add.s32 	%r22, %r21, %r19;
	shr.u32 	%r23, %r22, 31;
	add.s32 	%r24, %r22, %r23;
	and.b32  	%r25, %r24, -2;
	sub.s32 	%r26, %r22, %r25;
	add.s64 	%rd14, %rd1, %rd10;
	st.global.u16 	[%rd14], %r26;
$L__BB0_5:
	ret;

}
	// .globl	_Z6kFuse2iPsS_iii
.visible .entry _Z6kFuse2iPsS_iii(
	.param .u32 _Z6kFuse2iPsS_iii_param_0,
	.param .u64 .ptr .align 1 _Z6kFuse2iPsS_iii_param_1,
	.param .u64 .ptr .align 1 _Z6kFuse2iPsS_iii_param_2,
	.param .u32 _Z6kFuse2iPsS_iii_param_3,
	.param .u32 _Z6kFuse2iPsS_iii_param_4,
	.param .u32 _Z6kFuse2iPsS_iii_param_5
)
{
	.reg .pred 	%p<7>;
	.reg .b16 	%rs<4>;
	.reg .b32 	%r<12>;
	.reg .b64 	%rd<5>;

	ld.param.u32 	%r7, [_Z6kFuse2iPsS_iii_param_0];
	ld.param.u64 	%rd2, [_Z6kFuse2iPsS_iii_param_1];
	ld.param.u32 	%r4, [_Z6kFuse2iPsS_iii_param_3];
	ld.param.u32 	%r5, [_Z6kFuse2iPsS_iii_param_4];
	ld.param.u32 	%r6, [_Z6kFuse2iPsS_iii_param_5];
	mov.u32 	%r8, %ctaid.x;
	mov.u32 	%r9, %ntid.x;
	mov.u32 	%r10, %tid.x;
	mad.lo.s32 	%r1, %r8, %r9, %r10;
	setp.ge.s32 	%p1, %r1, %r7;
	@%p1 bra 	$L__BB1_7;
	cvta.to.global.u64 	%rd3, %rd2;
	div.s32 	%r3, %r1, %r4;
	mul.lo.s32 	%r11, %r3, %r4;
	sub.s32 	%r2, %r1, %r11;
	setp.ne.s32 	%p2, %r2, %r6;
	mul.wide.s32 	%rd4, %r1, 2;
	add.s64 	%rd1, %rd3, %rd4;
	@%p2 bra 	$L__BB1_3;
	mov.b16 	%rs1, 0;
	st.global.u16 	[%rd1], %rs1;
$L__BB1_3:
	setp.ne.s32 	%p3, %r3, %r6;
	@%p3 bra 	$L__BB1_5;
	mov.b16 	%rs2, 0;
	st.global.u16 	[%rd1], %rs2;
$L__BB1_5:
	setp.ne.s32 	%p4, %r2, %r5;
	setp.ne.s32 	%p5, %r3, %r5;
	or.pred  	%p6, %p4, %p5;
	@%p6 bra 	$L__BB1_7;
	mov.b16 	%rs3, 0;
	st.global.u16 	[%rd1], %rs3;
$L__BB1_7:
	ret;

}


// ===== COMPILED SASS (sm_100) =====

	.target	sm_100

	.elftype	@"ET_EXEC"


//--------------------- .note.nv.tkinfo           --------------------------
	.section	.note.nv.tkinfo,"",@"SHT_NOTE"
	.sectionflags	@"SHF_NOTE_NV_TKINFO"
	.tkinfo
        /*0018*/ 	.word	0x00000002
        /*0030*/ 	.string	""
        /*0030*/ 	.string	"ptxas"
        /*0030*/ 	.string	"Cuda compilation tools, release 13.0, V13.0.88"
        /*0030*/ 	.string	"Build cuda_13.0.r13.0/compiler.36424714_0"
        /*0030*/ 	.string	"-arch sm_100 -m 64 "



//--------------------- .note.nv.cuinfo           --------------------------
	.section	.note.nv.cuinfo,"",@"SHT_NOTE"
	.sectionflags	@"SHF_NOTE_NV_CUINFO"
        /*0018*/ 	.short	0x0002
        /*001a*/ 	.short	0x0064
        /*001c*/ 	.short	0x0082
	.zero		2


//--------------------- .nv.info                  --------------------------
	.section	.nv.info,"",@"SHT_CUDA_INFO"
	.align	4


	//----- nvinfo : EIATTR_REGCOUNT
	.align		4
        /*0000*/ 	.byte	0x04, 0x2f
        /*0002*/ 	.short	(.L_1 - .L_0)
	.align		4
.L_0:
        /*0004*/ 	.word	index@(_Z5kFuseiPsS_iii)
        /*0008*/ 	.word	0x00000010


	//----- nvinfo : EIATTR_FRAME_SIZE
	.align		4
.L_1:
        /*000c*/ 	.byte	0x04, 0x11
        /*000e*/ 	.short	(.L_3 - .L_2)
	.align		4
.L_2:
        /*0010*/ 	.word	index@(_Z5kFuseiPsS_iii)
        /*0014*/ 	.word	0x00000000


	//----- nvinfo : EIATTR_REGCOUNT
	.align		4
.L_3:
        /*0018*/ 	.byte	0x04, 0x2f
        /*001a*/ 	.short	(.L_5 - .L_4)
	.align		4
.L_4:
        /*001c*/ 	.word	index@(_Z6kFuse2iPsS_iii)
        /*0020*/ 	.word	0x0000000c


	//----- nvinfo : EIATTR_FRAME_SIZE
	.align		4
.L_5:
        /*0024*/ 	.byte	0x04, 0x11
        /*0026*/ 	.short	(.L_7 - .L_6)
	.align		4
.L_6:
        /*0028*/ 	.word	index@(_Z6kFuse2iPsS_iii)
        /*002c*/ 	.word	0x00000000


	//----- nvinfo : EIATTR_MIN_STACK_SIZE
	.align		4
.L_7:
        /*0030*/ 	.byte	0x04, 0x12
        /*0032*/ 	.short	(.L_9 - .L_8)
	.align		4
.L_8:
        /*0034*/ 	.word	index@(_Z6kFuse2iPsS_iii)
        /*0038*/ 	.word	0x00000000


	//----- nvinfo : EIATTR_MIN_STACK_SIZE
	.align		4
.L_9:
        /*003c*/ 	.byte	0x04, 0x12
        /*003e*/ 	.short	(.L_11 - .L_10)
	.align		4
.L_10:
        /*0040*/ 	.word	index@(_Z5kFuseiPsS_iii)
        /*0044*/ 	.word	0x00000000
.L_11:


//--------------------- .nv.compat                --------------------------
	.section	.nv.compat,"",@"SHT_CUDA_COMPAT_INFO"
	.align	4
        /*0000*/ 	.byte	0x02, 0x09, 0x00, 0x00, 0x02, 0x02, 0x01, 0x00, 0x02, 0x05, 0x05, 0x00, 0x03, 0x07, 0x01, 0x01
        /*0010*/ 	.byte	0x02, 0x03, 0x00, 0x00, 0x02, 0x06, 0x01, 0x00, 0x04, 0x0b, 0x08, 0x00, 0x09, 0x00, 0x00, 0x00
        /*0020*/ 	.byte	0x00, 0x00, 0x00, 0x00


//--------------------- .nv.info._Z6kFuse2iPsS_iii --------------------------
	.section	.nv.info._Z6kFuse2iPsS_iii,"",@"SHT_CUDA_INFO"
	.sectionflags	@""
	.align	4


	//----- nvinfo : EIATTR_CUDA_API_VERSION
	.align		4
        /*0000*/ 	.byte	0x04, 0x37
        /*0002*/ 	.short	(.L_13 - .L_12)
.L_12:
        /*0004*/ 	.word	0x00000082


	//----- nvinfo : EIATTR_KPARAM_INFO
	.align		4
.L_13:
        /*0008*/ 	.byte	0x04, 0x17
        /*000a*/ 	.short	(.L_15 - .L_14)
.L_14:
        /*000c*/ 	.word	0x00000000
        /*0010*/ 	.short	0x0005
        /*0012*/ 	.short	0x0020
        /*0014*/ 	.byte	0x00, 0xf0, 0x11, 0x00


	//----- nvinfo : EIATTR_KPARAM_INFO
	.align		4
.L_15:
        /*0018*/ 	.byte	0x04, 0x17
        /*001a*/ 	.short	(.L_17 - .L_16)
.L_16:
        /*001c*/ 	.word	0x00000000
        /*0020*/ 	.short	0x0004
        /*0022*/ 	.short	0x001c
        /*0024*/ 	.byte	0x00, 0xf0, 0x11, 0x00


	//----- nvinfo : EIATTR_KPARAM_INFO
	.align		4
.L_17:
        /*0028*/ 	.byte	0x04, 0x17
        /*002a*/ 	.short	(.L_19 - .L_18)
.L_18:
        /*002c*/ 	.word	0x00000000
        /*0030*/ 	.short	0x0003
        /*0032*/ 	.short	0x0018
        /*0034*/ 	.byte	0x00, 0xf0, 0x11, 0x00


	//----- nvinfo : EIATTR_KPARAM_INFO
	.align		4
.L_19:
        /*0038*/ 	.byte	0x04, 0x17
        /*003a*/ 	.short	(.L_21 - .L_20)
.L_20:
        /*003c*/ 	.word	0x00000000
        /*0040*/ 	.short	0x0002
        /*0042*/ 	.short	0x0010
        /*0044*/ 	.byte	0x00, 0xf5, 0x21, 0x00


	//----- nvinfo : EIATTR_KPARAM_INFO
	.align		4
.L_21:
        /*0048*/ 	.byte	0x04, 0x17
        /*004a*/ 	.short	(.L_23 - .L_22)
.L_22:
        /*004c*/ 	.word	0x00000000
        /*0050*/ 	.short	0x0001
        /*0052*/ 	.short	0x0008
        /*0054*/ 	.byte	0x00, 0xf5, 0x21, 0x00


	//----- nvinfo : EIATTR_KPARAM_INFO
	.align		4
.L_23:
        /*0058*/ 	.byte	0x04, 0x17
        /*005a*/ 	.short	(.L_25 - .L_24)
.L_24:
        /*005c*/ 	.word	0x00000000
        /*0060*/ 	.short	0x0000
        /*0062*/ 	.short	0x0000
        /*0064*/ 	.byte	0x00, 0xf0, 0x11, 0x00


	//----- nvinfo : EIATTR_SPARSE_MMA_MASK
	.align		4
.L_25:
        /*0068*/ 	.byte	0x03, 0x50
        /*006a*/ 	.short	0x0000


	//----- nvinfo : EIATTR_MAXREG_COUNT
	.align		4
        /*006c*/ 	.byte	0x03, 0x1b
        /*006e*/ 	.short	0x00ff


	//----- nvinfo : EIATTR_MERCURY_ISA_VERSION
	.align		4
        /*0070*/ 	.byte	0x03, 0x5f
        /*0072*/ 	.short	0x0101


	//----- nvinfo : EIATTR_VRC_CTA_INIT_COUNT
	.align		4
        /*0074*/ 	.byte	0x02, 0x4a
	.zero		1
	.zero		1


	//----- nvinfo : EIATTR_EXIT_INSTR_OFFSETS
	.align		4
        /*0078*/ 	.byte	0x04, 0x1c
        /*007a*/ 	.short	(.L_27 - .L_26)


	//   ....[0]....
.L_26:
        /*007c*/ 	.word	0x00000070


	//   ....[1]....
        /*0080*/ 	.word	0x000002e0


	//   ....[2]....
        /*0084*/ 	.word	0x00000300


	//----- nvinfo : EIATTR_CBANK_PARAM_SIZE
	.align		4
.L_27:
        /*0088*/ 	.byte	0x03, 0x19
        /*008a*/ 	.short	0x0024


	//----- nvinfo : EIATTR_PARAM_CBANK
	.align		4
        /*008c*/ 	.byte	0x04, 0x0a
        /*008e*/ 	.short	(.L_29 - .L_28)
	.align		4
.L_28:
        /*0090*/ 	.word	index@(.nv.constant0._Z6kFuse2iPsS_iii)
        /*0094*/ 	.short	0x0380
        /*0096*/ 	.short	0x0024


	//----- nvinfo : EIATTR_SW_WAR
	.align		4
.L_29:
        /*0098*/ 	.byte	0x04, 0x36
        /*009a*/ 	.short	(.L_31 - .L_30)
.L_30:
        /*009c*/ 	.word	0x00000008
.L_31:


//--------------------- .nv.info._Z5kFuseiPsS_iii --------------------------
	.section	.nv.info._Z5kFuseiPsS_iii,"",@"SHT_CUDA_INFO"
	.sectionflags	@""
	.align	4


	//----- nvinfo : EIATTR_CUDA_API_VERSION
	.align		4
        /*0000*/ 	.byte	0x04, 0x37
        /*0002*/ 	.short	(.L_33 - .L_32)
.L_32:
        /*0004*/ 	.word	0x00000082


	//----- nvinfo : EIATTR_KPARAM_INFO
	.align		4
.L_33:
        /*0008*/ 	.byte	0x04, 0x17
        /*000a*/ 	.short	(.L_35 - .L_34)
.L_34:
        /*000c*/ 	.word	0x00000000
        /*0010*/ 	.short	0x0005
        /*0012*/ 	.short	0x0020
        /*0014*/ 	.byte	0x00, 0xf0, 0x11, 0x00


	//----- nvinfo : EIATTR_KPARAM_INFO
	.align		4
.L_35:
        /*0018*/ 	.byte	0x04, 0x17
        /*001a*/ 	.short	(.L_37 - .L_36)
.L_36:
        /*001c*/ 	.word	0x00000000
        /*0020*/ 	.short	0x0004
        /*0022*/ 	.short	0x001c
        /*0024*/ 	.byte	0x00, 0xf0, 0x11, 0x00


	//----- nvinfo : EIATTR_KPARAM_INFO
	.align		4
.L_37:
        /*0028*/ 	.byte	0x04, 0x17
        /*002a*/ 	.short	(.L_39 - .L_38)
.L_38:
        /*002c*/ 	.word	0x00000000
        /*0030*/ 	.short	0x0003
        /*0032*/ 	.short	0x0018
        /*0034*/ 	.byte	0x00, 0xf0, 0x11, 0x00


	//----- nvinfo : EIATTR_KPARAM_INFO
	.align		4
.L_39:
        /*0038*/ 	.byte	0x04, 0x17
        /*003a*/ 	.short	(.L_41 - .L_40)
.L_40:
        /*003c*/ 	.word	0x00000000
        /*0040*/ 	.short	0x0002
        /*0042*/ 	.short	0x0010
        /*0044*/ 	.byte	0x00, 0xf5, 0x21, 0x00


	//----- nvinfo : EIATTR_KPARAM_INFO
	.align		4
.L_41:
        /*0048*/ 	.byte	0x04, 0x17
        /*004a*/ 	.short	(.L_43 - .L_42)
.L_42:
        /*004c*/ 	.word	0x00000000
        /*0050*/ 	.short	0x0001
        /*0052*/ 	.short	0x0008
        /*0054*/ 	.byte	0x00, 0xf5, 0x21, 0x00


	//----- nvinfo : EIATTR_KPARAM_INFO
	.align		4
.L_43:
        /*0058*/ 	.byte	0x04, 0x17
        /*005a*/ 	.short	(.L_45 - .L_44)
.L_44:
        /*005c*/ 	.word	0x00000000
        /*0060*/ 	.short	0x0000
        /*0062*/ 	.short	0x0000
        /*0064*/ 	.byte	0x00, 0xf0, 0x11, 0x00


	//----- nvinfo : EIATTR_SPARSE_MMA_MASK
	.align		4
.L_45:
        /*0068*/ 	.byte	0x03, 0x50
        /*006a*/ 	.short	0x0000


	//----- nvinfo : EIATTR_MAXREG_COUNT
	.align		4
        /*006c*/ 	.byte	0x03, 0x1b
        /*006e*/ 	.short	0x00ff


	//----- nvinfo : EIATTR_MERCURY_ISA_VERSION
	.align		4
        /*0070*/ 	.byte	0x03, 0x5f
        /*0072*/ 	.short	0x0101


	//----- nvinfo : EIATTR_VRC_CTA_INIT_COUNT
	.align		4
        /*0074*/ 	.byte	0x02, 0x4a
	.zero		1
	.zero		1


	//----- nvinfo : EIATTR_EXIT_INSTR_OFFSETS
	.align		4
        /*0078*/ 	.byte	0x04, 0x1c
        /*007a*/ 	.short	(.L_47 - .L_46)


	//   ....[0]....
.L_46:
        /*007c*/ 	.word	0x00000070


	//   ....[1]....
        /*0080*/ 	.word	0x000003a0


	//   ....[2]....
        /*0084*/ 	.word	0x00000480


	//----- nvinfo : EIATTR_CBANK_PARAM_SIZE
	.align		4
.L_47:
        /*0088*/ 	.byte	0x03, 0x19
        /*008a*/ 	.short	0x0024


	//----- nvinfo : EIATTR_PARAM_CBANK
	.align		4
        /*008c*/ 	.byte	0x04, 0x0a
        /*008e*/ 	.short	(.L_49 - .L_48)
	.align		4
.L_48:
        /*0090*/ 	.word	index@(.nv.constant0._Z5kFuseiPsS_iii)
        /*0094*/ 	.short	0x0380
        /*0096*/ 	.short	0x0024


	//----- nvinfo : EIATTR_SW_WAR
	.align		4
.L_49:
        /*0098*/ 	.byte	0x04, 0x36
        /*009a*/ 	.short	(.L_51 - .L_50)
.L_50:
        /*009c*/ 	.word	0x00000008
.L_51:


//--------------------- .nv.callgraph             --------------------------
	.section	.nv.callgraph,"",@"SHT_CUDA_CALLGRAPH"
	.align	4
	.sectionentsize	8
	.align		4
        /*0000*/ 	.word	0x00000000
	.align		4
        /*0004*/ 	.word	0xffffffff
	.align		4
        /*0008*/ 	.word	0x00000000
	.align		4
        /*000c*/ 	.word	0xfffffffe
	.align		4
        /*0010*/ 	.word	0x00000000
	.align		4
        /*0014*/ 	.word	0xfffffffd
	.align		4
        /*0018*/ 	.word	0x00000000
	.align		4
        /*001c*/ 	.word	0xfffffffc


//--------------------- .text._Z6kFuse2iPsS_iii   --------------------------
	.section	.text._Z6kFuse2iPsS_iii,"ax",@progbits
	.align	128
        .global         _Z6kFuse2iPsS_iii
        .type           _Z6kFuse2iPsS_iii,@function
        .size           _Z6kFuse2iPsS_iii,(.L_x_2 - _Z6kFuse2iPsS_iii)
        .other          _Z6kFuse2iPsS_iii,@"STO_CUDA_ENTRY STV_DEFAULT"
_Z6kFuse2iPsS_iii:
.text._Z6kFuse2iPsS_iii:
[----:B------:R-:W-:Y:S01]  /*0000*/  LDC R1, c[0x0][0x37c] ;  /* 0x0000df00ff017b82 */ /* 0x000fe20000000800 */
[----:B------:R-:W0:Y:S07]  /*0010*/  S2R R0, SR_TID.X ;  /* 0x0000000000007919 */ /* 0x000e2e0000002100 */
[----:B------:R-:W0:Y:S01]  /*0020*/  S2UR UR4, SR_CTAID.X ;  /* 0x00000000000479c3 */ /* 0x000e220000002500 */
[----:B------:R-:W1:Y:S07]  /*0030*/  LDCU UR5, c[0x0][0x380] ;  /* 0x00007000ff0577ac */ /* 0x000e6e0008000800 */
[----:B------:R-:W0:Y:S02]  /*0040*/  LDC R5, c[0x0][0x360] ;  /* 0x0000d800ff057b82 */ /* 0x000e240000000800 */
[----:B0-----:R-:W-:-:S05]  /*0050*/  IMAD R5, R5, UR4, R0 ;  /* 0x0000000405057c24 */ /* 0x001fca000f8e0200 */
[----:B-1----:R-:W-:-:S13]  /*0060*/  ISETP.GE.AND P0, PT, R5, UR5, PT ;  /* 0x0000000505007c0c */ /* 0x002fda000bf06270 */
[----:B------:R-:W-:Y:S05]  /*0070*/  @P0 EXIT ;  /* 0x000000000000094d */ /* 0x000fea0003800000 */
[----:B------:R-:W0:Y:S01]  /*0080*/  LDC R4, c[0x0][0x398] ;  /* 0x0000e600ff047b82 */ /* 0x000e220000000800 */
[----:B------:R-:W1:Y:S01]  /*0090*/  LDCU UR7, c[0x0][0x39c] ;  /* 0x00007380ff0777ac */ /* 0x000e620008000800 */
[----:B------:R-:W2:Y:S01]  /*00a0*/  LDCU UR6, c[0x0][0x3a0] ;  /* 0x00007400ff0677ac */ /* 0x000ea20008000800 */
[----:B------:R-:W3:Y:S01]  /*00b0*/  LDCU.64 UR4, c[0x0][0x358] ;  /* 0x00006b00ff0477ac */ /* 0x000ee20008000a00 */
[----:B0-----:R-:W-:-:S04]  /*00c0*/  IABS R7, R4 ;  /* 0x0000000400077213 */ /* 0x001fc80000000000 */
[----:B------:R-:W0:Y:S08]  /*00d0*/  I2F.RP R0, R7 ;  /* 0x0000000700007306 */ /* 0x000e300000209400 */
[----:B0-----:R-:W0:Y:S02]  /*00e0*/  MUFU.RCP R0, R0 ;  /* 0x0000000000007308 */ /* 0x001e240000001000 */
[----:B0-----:R-:W-:-:S06]  /*00f0*/  VIADD R2, R0, 0xffffffe ;  /* 0x0ffffffe00027836 */ /* 0x001fcc0000000000 */
[----:B------:R0:W4:Y:S02]  /*0100*/  F2I.FTZ.U32.TRUNC.NTZ R3, R2 ;  /* 0x0000000200037305 */ /* 0x000124000021f000 */
[----:B0-----:R-:W-:Y:S02]  /*0110*/  IMAD.MOV.U32 R2, RZ, RZ, RZ ;  /* 0x000000ffff027224 */ /* 0x001fe400078e00ff */
[----:B----4-:R-:W-:-:S04]  /*0120*/  IMAD.MOV R6, RZ, RZ, -R3 ;  /* 0x000000ffff067224 */ /* 0x010fc800078e0a03 */
[----:B------:R-:W-:Y:S01]  /*0130*/  IMAD R9, R6, R7, RZ ;  /* 0x0000000706097224 */ /* 0x000fe200078e02ff */
[----:B------:R-:W-:-:S03]  /*0140*/  IABS R6, R5 ;  /* 0x0000000500067213 */ /* 0x000fc60000000000 */
[----:B------:R-:W-:-:S06]  /*0150*/  IMAD.HI.U32 R3, R3, R9, R2 ;  /* 0x0000000903037227 */ /* 0x000fcc00078e0002 */
[----:B------:R-:W-:-:S05]  /*0160*/  IMAD.HI.U32 R3, R3, R6, RZ ;  /* 0x0000000603037227 */ /* 0x000fca00078e00ff */
[----:B------:R-:W-:-:S05]  /*0170*/  IADD3 R0, PT, PT, -R3, RZ, RZ ;  /* 0x000000ff03007210 */ /* 0x000fca0007ffe1ff */
[----:B------:R-:W-:-:S05]  /*0180*/  IMAD R0, R7, R0, R6 ;  /* 0x0000000007007224 */ /* 0x000fca00078e0206 */
[----:B------:R-:W-:-:S13]  /*0190*/  ISETP.GT.U32.AND P2, PT, R7, R0, PT ;  /* 0x000000000700720c */ /* 0x000fda0003f44070 */
[----:B------:R-:W-:Y:S02]  /*01a0*/  @!P2 IMAD.IADD R0, R0, 0x1, -R7 ;  /* 0x000000010000a824 */ /* 0x000fe400078e0a07 */
[----:B------:R-:W-:Y:S01]  /*01b0*/  @!P2 VIADD R3, R3, 0x1 ;  /* 0x000000010303a836 */ /* 0x000fe20000000000 */
[----:B------:R-:W-:Y:S02]  /*01c0*/  ISETP.NE.AND P2, PT, R4, RZ, PT ;  /* 0x000000ff0400720c */ /* 0x000fe40003f45270 */
[----:B------:R-:W-:Y:S02]  /*01d0*/  ISETP.GE.U32.AND P0, PT, R0, R7, PT ;  /* 0x000000070000720c */ /* 0x000fe40003f06070 */
[----:B------:R-:W-:-:S04]  /*01e0*/  LOP3.LUT R0, R5, R4, RZ, 0x3c, !PT ;  /* 0x0000000405007212 */ /* 0x000fc800078e3cff */
[----:B------:R-:W-:-:S07]  /*01f0*/  ISETP.GE.AND P1, PT, R0, RZ, PT ;  /* 0x000000ff0000720c */ /* 0x000fce0003f26270 */
[----:B------:R-:W-:-:S05]  /*0200*/  @P0 IADD3 R3, PT, PT, R3, 0x1, RZ ;  /* 0x0000000103030810 */ /* 0x000fca0007ffe0ff */
[----:B------:R-:W-:Y:S02]  /*0210*/  IMAD.MOV.U32 R6, RZ, RZ, R3 ;  /* 0x000000ffff067224 */ /* 0x000fe400078e0003 */
[----:B------:R-:W0:Y:S02]  /*0220*/  LDC.64 R2, c[0x0][0x388] ;  /* 0x0000e200ff027b82 */ /* 0x000e240000000a00 */
[----:B------:R-:W-:Y:S01]  /*0230*/  @!P1 IMAD.MOV R6, RZ, RZ, -R6 ;  /* 0x000000ffff069224 */ /* 0x000fe200078e0a06 */
[----:B------:R-:W-:-:S04]  /*0240*/  @!P2 LOP3.LUT R6, RZ, R4, RZ, 0x33, !PT ;  /* 0x00000004ff06a212 */ /* 0x000fc800078e33ff */
[C---:B------:R-:W-:Y:S02]  /*0250*/  IADD3 R0, PT, PT, -R6.reuse, RZ, RZ ;  /* 0x000000ff06007210 */ /* 0x040fe40007ffe1ff */
[C---:B-1----:R-:W-:Y:S02]  /*0260*/  ISETP.NE.AND P0, PT, R6.reuse, UR7, PT ;  /* 0x0000000706007c0c */ /* 0x042fe4000bf05270 */
[----:B--2---:R-:W-:Y:S01]  /*0270*/  ISETP.NE.AND P1, PT, R6, UR6, PT ;  /* 0x0000000606007c0c */ /* 0x004fe2000bf25270 */
[----:B------:R-:W-:-:S05]  /*0280*/  IMAD R0, R4, R0, R5 ;  /* 0x0000000004007224 */ /* 0x000fca00078e0205 */
[C---:B------:R-:W-:Y:S02]  /*0290*/  ISETP.NE.AND P2, PT, R0.reuse, UR6, PT ;  /* 0x0000000600007c0c */ /* 0x040fe4000bf45270 */
[----:B------:R-:W-:Y:S01]  /*02a0*/  ISETP.NE.OR P0, PT, R0, UR7, P0 ;  /* 0x0000000700007c0c */ /* 0x000fe20008705670 */
[----:B0-----:R-:W-:-:S10]  /*02b0*/  IMAD.WIDE R2, R5, 0x2, R2 ;  /* 0x0000000205027825 */ /* 0x001fd400078e0202 */
[----:B---3--:R0:W-:Y:S04]  /*02c0*/  @!P2 STG.E.U16 desc[UR4][R2.64], RZ ;  /* 0x000000ff0200a986 */ /* 0x0081e8000c101504 */
[----:B------:R0:W-:Y:S01]  /*02d0*/  @!P1 STG.E.U16 desc[UR4][R2.64], RZ ;  /* 0x000000ff02009986 */ /* 0x0001e2000c101504 */
[----:B------:R-:W-:Y:S05]  /*02e0*/  @P0 EXIT ;  /* 0x000000000000094d */ /* 0x000fea0003800000 */
[----:B------:R-:W-:Y:S01]  /*02f0*/  STG.E.U16 desc[UR4][R2.64], RZ ;  /* 0x000000ff02007986 */ /* 0x000fe2000c101504 */
[----:B------:R-:W-:Y:S05]  /*0300*/  EXIT ;  /* 0x000000000000794d */ /* 0x000fea0003800000 */
.L_x_0:
[----:B------:R-:W-:-:S00]  /*0310*/  BRA `(.L_x_0) ;  /* 0xfffffffc00fc7947 */ /* 0x000fc0000383ffff */
[----:B------:R-:W-:-:S00]  /*0320*/  NOP ;  /* 0x0000000000007918 */ /* 0x000fc00000000000 */
        /* <DEDUP_REMOVED lines=13> */
.L_x_2:


//--------------------- .text._Z5kFuseiPsS_iii    --------------------------
	.section	.text._Z5kFuseiPsS_iii,"ax",@progbits
	.align	128
        .global         _Z5kFuseiPsS_iii
        .type           _Z5kFuseiPsS_iii,@function
        .size           _Z5kFuseiPsS_iii,(.L_x_3 - _Z5kFuseiPsS_iii)
        .other          _Z5kFuseiPsS_iii,@"STO_CUDA_ENTRY STV_DEFAULT"
_Z5kFuseiPsS_iii:
.text._Z5kFuseiPsS_iii:
        /* <DEDUP_REMOVED lines=9> */
[----:B------:R-:W-:Y:S01]  /*0090*/  IABS R8, R0 ;  /* 0x0000000000087213 */ /* 0x000fe20000000000 */
[----:B------:R-:W1:Y:S01]  /*00a0*/  LDCU UR6, c[0x0][0x3a0] ;  /* 0x00007400ff0677ac */ /* 0x000e620008000800 */
[----:B------:R-:W-:Y:S01]  /*00b0*/  ISETP.GE.AND P2, PT, R0, RZ, PT ;  /* 0x000000ff0000720c */ /* 0x000fe20003f46270 */
[----:B------:R-:W2:Y:S04]  /*00c0*/  LDCU.64 UR4, c[0x0][0x358] ;  /* 0x00006b00ff0477ac */ /* 0x000ea80008000a00 */
[----:B------:R-:W1:Y:S01]  /*00d0*/  LDC R13, c[0x0][0x39c] ;  /* 0x0000e700ff0d7b82 */ /* 0x000e620000000800 */
[-C--:B0-----:R-:W-:Y:S02]  /*00e0*/  IABS R2, R3.reuse ;  /* 0x0000000300027213 */ /* 0x081fe40000000000 */
[----:B------:R-:W-:-:S02]  /*00f0*/  LOP3.LUT R11, RZ, R3, RZ, 0x33, !PT ;  /* 0x00000003ff0b7212 */ /* 0x000fc400078e33ff */
[----:B------:R-:W0:Y:S01]  /*0100*/  I2F.RP R6, R2 ;  /* 0x0000000200067306 */ /* 0x000e220000209400 */
[----:B-1----:R-:W-:-:S07]  /*0110*/  IADD3 R12, PT, PT, -R13, UR6, RZ ;  /* 0x000000060d0c7c10 */ /* 0x002fce000fffe1ff */
[----:B0-----:R-:W0:Y:S02]  /*0120*/  MUFU.RCP R6, R6 ;  /* 0x0000000600067308 */ /* 0x001e240000001000 */
[----:B0-----:R-:W-:-:S06]  /*0130*/  VIADD R4, R6, 0xffffffe ;  /* 0x0ffffffe06047836 */ /* 0x001fcc0000000000 */
[----:B------:R0:W1:Y:S02]  /*0140*/  F2I.FTZ.U32.TRUNC.NTZ R5, R4 ;  /* 0x0000000400057305 */ /* 0x000064000021f000 */
[----:B0-----:R-:W-:Y:S02]  /*0150*/  IMAD.MOV.U32 R4, RZ, RZ, RZ ;  /* 0x000000ffff047224 */ /* 0x001fe400078e00ff */
[----:B-1----:R-:W-:-:S04]  /*0160*/  IMAD.MOV R7, RZ, RZ, -R5 ;  /* 0x000000ffff077224 */ /* 0x002fc800078e0a05 */
[----:B------:R-:W-:-:S04]  /*0170*/  IMAD R7, R7, R2, RZ ;  /* 0x0000000207077224 */ /* 0x000fc800078e02ff */
[----:B------:R-:W-:Y:S01]  /*0180*/  IMAD.HI.U32 R5, R5, R7, R4 ;  /* 0x0000000705057227 */ /* 0x000fe200078e0004 */
[----:B------:R-:W-:-:S05]  /*0190*/  MOV R7, R8 ;  /* 0x0000000800077202 */ /* 0x000fca0000000f00 */
[----:B------:R-:W-:-:S04]  /*01a0*/  IMAD.HI.U32 R10, R5, R7, RZ ;  /* 0x00000007050a7227 */ /* 0x000fc800078e00ff */
[----:B------:R-:W-:-:S04]  /*01b0*/  IMAD.MOV R5, RZ, RZ, -R10 ;  /* 0x000000ffff057224 */ /* 0x000fc800078e0a0a */
[----:B------:R-:W-:-:S05]  /*01c0*/  IMAD R5, R2, R5, R7 ;  /* 0x0000000502057224 */ /* 0x000fca00078e0207 */
[----:B------:R-:W-:-:S13]  /*01d0*/  ISETP.GT.U32.AND P0, PT, R2, R5, PT ;  /* 0x000000050200720c */ /* 0x000fda0003f04070 */
[----:B------:R-:W-:-:S04]  /*01e0*/  @!P0 IMAD.IADD R5, R5, 0x1, -R2 ;  /* 0x0000000105058824 */ /* 0x000fc800078e0a02 */
[----:B------:R-:W-:Y:S01]  /*01f0*/  IMAD.IADD R4, R5, 0x1, -R2 ;  /* 0x0000000105047824 */ /* 0x000fe200078e0a02 */
[----:B------:R-:W-:-:S04]  /*0200*/  ISETP.GT.U32.AND P1, PT, R2, R5, PT ;  /* 0x000000050200720c */ /* 0x000fc80003f24070 */
[----:B------:R-:W-:Y:S02]  /*0210*/  SEL R4, R4, R5, !P1 ;  /* 0x0000000504047207 */ /* 0x000fe40004800000 */
[----:B------:R-:W-:Y:S02]  /*0220*/  ISETP.NE.AND P1, PT, R3, RZ, PT ;  /* 0x000000ff0300720c */ /* 0x000fe40003f25270 */
[----:B------:R-:W-:-:S04]  /*0230*/  @!P2 IADD3 R4, PT, PT, -R4, RZ, RZ ;  /* 0x000000ff0404a210 */ /* 0x000fc80007ffe1ff */
[----:B------:R-:W-:-:S04]  /*0240*/  SEL R4, R11, R4, !P1 ;  /* 0x000000040b047207 */ /* 0x000fc80004800000 */
[----:B------:R-:W-:-:S13]  /*0250*/  ISETP.NE.AND P2, PT, R4, R13, PT ;  /* 0x0000000d0400720c */ /* 0x000fda0003f45270 */
[----:B------:R-:W0:Y:S02]  /*0260*/  @!P2 LDC.64 R6, c[0x0][0x390] ;  /* 0x0000e400ff06ab82 */ /* 0x000e240000000a00 */
[----:B0-----:R-:W-:-:S04]  /*0270*/  @!P2 IMAD.WIDE R6, R0, 0x2, R6 ;  /* 0x000000020006a825 */ /* 0x001fc800078e0206 */
[----:B------:R-:W-:Y:S02]  /*0280*/  @!P2 IMAD.WIDE R8, R12, 0x2, R6 ;  /* 0x000000020c08a825 */ /* 0x000fe400078e0206 */
[----:B--2---:R-:W2:Y:S04]  /*0290*/  @!P2 LDG.E.S16 R6, desc[UR4][R6.64] ;  /* 0x000000040606a981 */ /* 0x004ea8000c1e1700 */
[----:B------:R-:W2:Y:S01]  /*02a0*/  @!P2 LDG.E.S16 R9, desc[UR4][R8.64] ;  /* 0x000000040809a981 */ /* 0x000ea2000c1e1700 */
[----:B------:R-:W-:Y:S01]  /*02b0*/  ISETP.GE.U32.AND P3, PT, R5, R2, PT ;  /* 0x000000020500720c */ /* 0x000fe20003f66070 */
[----:B------:R-:W-:Y:S01]  /*02c0*/  @!P0 VIADD R10, R10, 0x1 ;  /* 0x000000010a0a8836 */ /* 0x000fe20000000000 */
[----:B------:R-:W-:Y:S01]  /*02d0*/  LOP3.LUT R2, R0, R3, RZ, 0x3c, !PT ;  /* 0x0000000300027212 */ /* 0x000fe200078e3cff */
[----:B------:R-:W0:Y:S03]  /*02e0*/  @!P2 LDC.64 R4, c[0x0][0x388] ;  /* 0x0000e200ff04ab82 */ /* 0x000e260000000a00 */
[----:B------:R-:W-:-:S07]  /*02f0*/  ISETP.GE.AND P4, PT, R2, RZ, PT ;  /* 0x000000ff0200720c */ /* 0x000fce0003f86270 */
[----:B------:R-:W-:-:S06]  /*0300*/  @P3 VIADD R10, R10, 0x1 ;  /* 0x000000010a0a3836 */ /* 0x000fcc0000000000 */
[----:B------:R-:W-:-:S05]  /*0310*/  @!P4 IMAD.MOV R10, RZ, RZ, -R10 ;  /* 0x000000ffff0ac224 */ /* 0x000fca00078e0a0a */
[----:B------:R-:W-:Y:S01]  /*0320*/  SEL R10, R11, R10, !P1 ;  /* 0x0000000a0b0a7207 */ /* 0x000fe20004800000 */
[----:B0-----:R-:W-:-:S03]  /*0330*/  @!P2 IMAD.WIDE R4, R0, 0x2, R4 ;  /* 0x000000020004a825 */ /* 0x001fc600078e0204 */
[----:B------:R-:W-:Y:S02]  /*0340*/  ISETP.NE.AND P0, PT, R10, R13, PT ;  /* 0x0000000d0a00720c */ /* 0x000fe40003f05270 */
[----:B--2---:R-:W-:-:S04]  /*0350*/  @!P2 IADD3 R2, PT, PT, R6, R9, RZ ;  /* 0x000000090602a210 */ /* 0x004fc80007ffe0ff */
[----:B------:R-:W-:-:S04]  /*0360*/  @!P2 LEA.HI R6, R2, R2, RZ, 0x1 ;  /* 0x000000020206a211 */ /* 0x000fc800078f08ff */
[----:B------:R-:W-:-:S05]  /*0370*/  @!P2 LOP3.LUT R7, R6, 0xfffffffe, RZ, 0xc0, !PT ;  /* 0xfffffffe0607a812 */ /* 0x000fca00078ec0ff */
[----:B------:R-:W-:-:S05]  /*0380*/  @!P2 IMAD.IADD R7, R2, 0x1, -R7 ;  /* 0x000000010207a824 */ /* 0x000fca00078e0a07 */
[----:B------:R0:W-:Y:S01]  /*0390*/  @!P2 STG.E.U16 desc[UR4][R4.64], R7 ;  /* 0x000000070400a986 */ /* 0x0001e2000c101504 */
[----:B------:R-:W-:Y:S05]  /*03a0*/  @P0 EXIT ;  /* 0x000000000000094d */ /* 0x000fea0003800000 */
[----:B0-----:R-:W0:Y:S01]  /*03b0*/  LDC.64 R4, c[0x0][0x390] ;  /* 0x0000e400ff047b82 */ /* 0x001e220000000a00 */
[----:B------:R-:W-:-:S07]  /*03c0*/  IMAD R3, R12, R3, RZ ;  /* 0x000000030c037224 */ /* 0x000fce00078e02ff */
[----:B------:R-:W1:Y:S01]  /*03d0*/  LDC.64 R6, c[0x0][0x388] ;  /* 0x0000e200ff067b82 */ /* 0x000e620000000a00 */
[----:B0-----:R-:W-:-:S04]  /*03e0*/  IMAD.WIDE R4, R0, 0x2, R4 ;  /* 0x0000000200047825 */ /* 0x001fc800078e0204 */
[----:B------:R-:W-:Y:S02]  /*03f0*/  IMAD.WIDE R2, R3, 0x2, R4 ;  /* 0x0000000203027825 */ /* 0x000fe400078e0204 */
[----:B------:R-:W2:Y:S04]  /*0400*/  LDG.E.S16 R4, desc[UR4][R4.64] ;  /* 0x0000000404047981 */ /* 0x000ea8000c1e1700 */
[----:B------:R-:W2:Y:S01]  /*0410*/  LDG.E.S16 R3, desc[UR4][R2.64] ;  /* 0x0000000402037981 */ /* 0x000ea2000c1e1700 */
[----:B-1----:R-:W-:Y:S01]  /*0420*/  IMAD.WIDE R6, R0, 0x2, R6 ;  /* 0x0000000200067825 */ /* 0x002fe200078e0206 */
[----:B--2---:R-:W-:-:S04]  /*0430*/  IADD3 R8, PT, PT, R4, R3, RZ ;  /* 0x0000000304087210 */ /* 0x004fc80007ffe0ff */
[----:B------:R-:W-:-:S04]  /*0440*/  LEA.HI R9, R8, R8, RZ, 0x1 ;  /* 0x0000000808097211 */ /* 0x000fc800078f08ff */
[----:B------:R-:W-:-:S05]  /*0450*/  LOP3.LUT R9, R9, 0xfffffffe, RZ, 0xc0, !PT ;  /* 0xfffffffe09097812 */ /* 0x000fca00078ec0ff */
[----:B------:R-:W-:-:S05]  /*0460*/  IMAD.IADD R9, R8, 0x1, -R9 ;  /* 0x0000000108097824 */ /* 0x000fca00078e0a09 */
[----:B------:R-:W-:Y:S01]  /*0470*/  STG.E.U16 desc[UR4][R6.64], R9 ;  /* 0x0000000906007986 */ /* 0x000fe2000c101504 */
[----:B------:R-:W-:Y:S05]  /*0480*/  EXIT ;  /* 0x000000000000794d */ /* 0x000fea0003800000 */
.L_x_1:
        /* <DEDUP_REMOVED lines=15> */
.L_x_3:


//--------------------- .nv.shared.reserved.0     --------------------------
	.section	.nv.shared.reserved.0,"aw",@nobits
	.weak		__nv_reservedSMEM_offset_0_alias
	.size		__nv_reservedSMEM_offset_0_alias, 0, 64
	.other		__nv_reservedSMEM_offset_0_alias,@"STO_CUDA_RESERVED_SHARED STV_DEFAULT"
__nv_reservedSMEM_offset_0_alias:
	.zero		0
	.zero		64


//--------------------- .nv.constant0._Z6kFuse2iPsS_iii --------------------------
	.section	.nv.constant0._Z6kFuse2iPsS_iii,"a",@progbits
	.sectionflags	@""
	.align	4
.nv.constant0._Z6kFuse2iPsS_iii:
	.zero		932


//--------------------- .nv.constant0._Z5kFuseiPsS_iii --------------------------
	.section	.nv.constant0._Z5kFuseiPsS_iii,"a",@progbits
	.sectionflags	@""
	.align	4
.nv.constant0._Z5kFuseiPsS_iii:
	.zero		932


//--------------------- SYMBOLS --------------------------

	.type		.nv.reservedSmem.offset0,@object
	.size		.nv.reservedSmem.offset0,0x4
